//
// Generated by NVIDIA NVVM Compiler
//
// Compiler Build ID: CL-36424714
// Cuda compilation tools, release 13.0, V13.0.88
// Based on NVVM 20.0.0
//

.version 9.0
.target sm_100
.address_size 64

	// .globl	_Z9addKernelPPiS0_

.visible .entry _Z9addKernelPPiS0_(
	.param .u64 .ptr .align 1 _Z9addKernelPPiS0__param_0,
	.param .u64 .ptr .align 1 _Z9addKernelPPiS0__param_1
)
{
	.reg .pred 	%p<4>;
	.reg .b32 	%r<12>;
	.reg .b64 	%rd<15>;

	ld.param.u64 	%rd1, [_Z9addKernelPPiS0__param_0];
	ld.param.u64 	%rd2, [_Z9addKernelPPiS0__param_1];
	mov.u32 	%r3, %tid.x;
	mov.u32 	%r4, %ntid.x;
	mov.u32 	%r5, %ctaid.x;
	mad.lo.s32 	%r1, %r4, %r5, %r3;
	mov.u32 	%r6, %tid.y;
	mov.u32 	%r7, %ntid.y;
	mov.u32 	%r8, %ctaid.y;
	mad.lo.s32 	%r9, %r7, %r8, %r6;
	setp.gt.s32 	%p1, %r1, 3;
	setp.gt.u32 	%p2, %r9, 7;
	or.pred  	%p3, %p1, %p2;
	@%p3 bra 	$L__BB0_2;
	cvta.to.global.u64 	%rd3, %rd2;
	cvta.to.global.u64 	%rd4, %rd1;
	mul.wide.u32 	%rd5, %r9, 8;
	add.s64 	%rd6, %rd3, %rd5;
	ld.global.u64 	%rd7, [%rd6];
	cvta.to.global.u64 	%rd8, %rd7;
	mul.wide.s32 	%rd9, %r1, 4;
	add.s64 	%rd10, %rd8, %rd9;
	ld.global.u32 	%r10, [%rd10];
	add.s32 	%r11, %r10, 10;
	add.s64 	%rd11, %rd4, %rd5;
	ld.global.u64 	%rd12, [%rd11];
	cvta.to.global.u64 	%rd13, %rd12;
	add.s64 	%rd14, %rd13, %rd9;
	st.global.u32 	[%rd14], %r11;
$L__BB0_2:
	ret;

}


// ===== COMPILED SASS (sm_100) =====

	.target	sm_100

	.elftype	@"ET_EXEC"


//--------------------- .note.nv.tkinfo           --------------------------
	.section	.note.nv.tkinfo,"",@"SHT_NOTE"
	.sectionflags	@"SHF_NOTE_NV_TKINFO"
	.tkinfo
        /*0018*/ 	.word	0x00000002
        /*0030*/ 	.string	""
        /*0030*/ 	.string	"ptxas"
        /*0030*/ 	.string	"Cuda compilation tools, release 13.0, V13.0.88"
        /*0030*/ 	.string	"Build cuda_13.0.r13.0/compiler.36424714_0"
        /*0030*/ 	.string	"-arch sm_100 -m 64 "



//--------------------- .note.nv.cuinfo           --------------------------
	.section	.note.nv.cuinfo,"",@"SHT_NOTE"
	.sectionflags	@"SHF_NOTE_NV_CUINFO"
        /*0018*/ 	.short	0x0002
        /*001a*/ 	.short	0x0064
        /*001c*/ 	.short	0x0082
	.zero		2


//--------------------- .nv.info                  --------------------------
	.section	.nv.info,"",@"SHT_CUDA_INFO"
	.align	4


	//----- nvinfo : EIATTR_REGCOUNT
	.align		4
        /*0000*/ 	.byte	0x04, 0x2f
        /*0002*/ 	.short	(.L_1 - .L_0)
	.align		4
.L_0:
        /*0004*/ 	.word	index@(_Z9addKernelPPiS0_)
        /*0008*/ 	.word	0x0000000e


	//----- nvinfo : EIATTR_FRAME_SIZE
	.align		4
.L_1:
        /*000c*/ 	.byte	0x04, 0x11
        /*000e*/ 	.short	(.L_3 - .L_2)
	.align		4
.L_2:
        /*0010*/ 	.word	index@(_Z9addKernelPPiS0_)
        /*0014*/ 	.word	0x00000000


	//----- nvinfo : EIATTR_MIN_STACK_SIZE
	.align		4
.L_3:
        /*0018*/ 	.byte	0x04, 0x12
        /*001a*/ 	.short	(.L_5 - .L_4)
	.align		4
.L_4:
        /*001c*/ 	.word	index@(_Z9addKernelPPiS0_)
        /*0020*/ 	.word	0x00000000
.L_5:


//--------------------- .nv.compat                --------------------------
	.section	.nv.compat,"",@"SHT_CUDA_COMPAT_INFO"
	.align	4
        /*0000*/ 	.byte	0x02, 0x09, 0x00, 0x00, 0x02, 0x02, 0x01, 0x00, 0x02, 0x05, 0x05, 0x00, 0x03, 0x07, 0x01, 0x01
        /*0010*/ 	.byte	0x02, 0x03, 0x00, 0x00, 0x02, 0x06, 0x01, 0x00, 0x04, 0x0b, 0x08, 0x00, 0x09, 0x00, 0x00, 0x00
        /*0020*/ 	.byte	0x00, 0x00, 0x00, 0x00


//--------------------- .nv.info._Z9addKernelPPiS0_ --------------------------
	.section	.nv.info._Z9addKernelPPiS0_,"",@"SHT_CUDA_INFO"
	.sectionflags	@""
	.align	4


	//----- nvinfo : EIATTR_CUDA_API_VERSION
	.align		4
        /*0000*/ 	.byte	0x04, 0x37
        /*0002*/ 	.short	(.L_7 - .L_6)
.L_6:
        /*0004*/ 	.word	0x00000082


	//----- nvinfo : EIATTR_KPARAM_INFO
	.align		4
.L_7:
        /*0008*/ 	.byte	0x04, 0x17
        /*000a*/ 	.short	(.L_9 - .L_8)
.L_8:
        /*000c*/ 	.word	0x00000000
        /*0010*/ 	.short	0x0001
        /*0012*/ 	.short	0x0008
        /*0014*/ 	.byte	0x00, 0xf5, 0x21, 0x00


	//----- nvinfo : EIATTR_KPARAM_INFO
	.align		4
.L_9:
        /*0018*/ 	.byte	0x04, 0x17
        /*001a*/ 	.short	(.L_11 - .L_10)
.L_10:
        /*001c*/ 	.word	0x00000000
        /*0020*/ 	.short	0x0000
        /*0022*/ 	.short	0x0000
        /*0024*/ 	.byte	0x00, 0xf5, 0x21, 0x00


	//----- nvinfo : EIATTR_SPARSE_MMA_MASK
	.align		4
.L_11:
        /*0028*/ 	.byte	0x03, 0x50
        /*002a*/ 	.short	0x0000


	//----- nvinfo : EIATTR_MAXREG_COUNT
	.align		4
        /*002c*/ 	.byte	0x03, 0x1b
        /*002e*/ 	.short	0x00ff


	//----- nvinfo : EIATTR_MERCURY_ISA_VERSION
	.align		4
        /*0030*/ 	.byte	0x03, 0x5f
        /*0032*/ 	.short	0x0101


	//----- nvinfo : EIATTR_VRC_CTA_INIT_COUNT
	.align		4
        /*0034*/ 	.byte	0x02, 0x4a
	.zero		1
	.zero		1


	//----- nvinfo : EIATTR_EXIT_INSTR_OFFSETS
	.align		4
        /*0038*/ 	.byte	0x04, 0x1c
        /*003a*/ 	.short	(.L_13 - .L_12)


	//   ....[0]....
.L_12:
        /*003c*/ 	.word	0x000000b0


	//   ....[1]....
        /*0040*/ 	.word	0x00000180


	//----- nvinfo : EIATTR_CBANK_PARAM_SIZE
	.align		4
.L_13:
        /*0044*/ 	.byte	0x03, 0x19
        /*0046*/ 	.short	0x0010


	//----- nvinfo : EIATTR_PARAM_CBANK
	.align		4
        /*0048*/ 	.byte	0x04, 0x0a
        /*004a*/ 	.short	(.L_15 - .L_14)
	.align		4
.L_14:
        /*004c*/ 	.word	index@(.nv.constant0._Z9addKernelPPiS0_)
        /*0050*/ 	.short	0x0380
        /*0052*/ 	.short	0x0010


	//----- nvinfo : EIATTR_SW_WAR
	.align		4
.L_15:
        /*0054*/ 	.byte	0x04, 0x36
        /*0056*/ 	.short	(.L_17 - .L_16)
.L_16:
        /*0058*/ 	.word	0x00000008
.L_17:


//--------------------- .nv.callgraph             --------------------------
	.section	.nv.callgraph,"",@"SHT_CUDA_CALLGRAPH"
	.align	4
	.sectionentsize	8
	.align		4
        /*0000*/ 	.word	0x00000000
	.align		4
        /*0004*/ 	.word	0xffffffff
	.align		4
        /*0008*/ 	.word	0x00000000
	.align		4
        /*000c*/ 	.word	0xfffffffe
	.align		4
        /*0010*/ 	.word	0x00000000
	.align		4
        /*0014*/ 	.word	0xfffffffd
	.align		4
        /*0018*/ 	.word	0x00000000
	.align		4
        /*001c*/ 	.word	0xfffffffc


//--------------------- .text._Z9addKernelPPiS0_  --------------------------
	.section	.text._Z9addKernelPPiS0_,"ax",@progbits
	.align	128
        .global         _Z9addKernelPPiS0_
        .type           _Z9addKernelPPiS0_,@function
        .size           _Z9addKernelPPiS0_,(.L_x_1 - _Z9addKernelPPiS0_)
        .other          _Z9addKernelPPiS0_,@"STO_CUDA_ENTRY STV_DEFAULT"
_Z9addKernelPPiS0_:
.text._Z9addKernelPPiS0_:
[----:B------:R-:W-:Y:S01]  /*0000*/  LDC R1, c[0x0][0x37c] ;  /* 0x0000df00ff017b82 */ /* 0x000fe20000000800 */
[----:B------:R-:W0:Y:S01]  /*0010*/  S2R R5, SR_TID.Y ;  /* 0x0000000000057919 */ /* 0x000e220000002200 */
[----:B------:R-:W1:Y:S01]  /*0020*/  LDCU UR4, c[0x0][0x360] ;  /* 0x00006c00ff0477ac */ /* 0x000e620008000800 */
[----:B------:R-:W0:Y:S01]  /*0030*/  S2R R2, SR_CTAID.Y ;  /* 0x0000000000027919 */ /* 0x000e220000002600 */
[----:B------:R-:W0:Y:S01]  /*0040*/  LDCU UR5, c[0x0][0x364] ;  /* 0x00006c80ff0577ac */ /* 0x000e220008000800 */
[----:B------:R-:W1:Y:S01]  /*0050*/  S2R R9, SR_TID.X ;  /* 0x0000000000097919 */ /* 0x000e620000002100 */
[----:B------:R-:W1:Y:S01]  /*0060*/  S2R R0, SR_CTAID.X ;  /* 0x0000000000007919 */ /* 0x000e620000002500 */
[----:B0-----:R-:W-:-:S05]  /*0070*/  IMAD R5, R2, UR5, R5 ;  /* 0x0000000502057c24 */ /* 0x001fca000f8e0205 */
[----:B------:R-:W-:Y:S01]  /*0080*/  ISETP.GT.U32.AND P0, PT, R5, 0x7, PT ;  /* 0x000000070500780c */ /* 0x000fe20003f04070 */
[----:B-1----:R-:W-:-:S05]  /*0090*/  IMAD R9, R0, UR4, R9 ;  /* 0x0000000400097c24 */ /* 0x002fca000f8e0209 */
[----:B------:R-:W-:-:S13]  /*00a0*/  ISETP.GT.OR P0, PT, R9, 0x3, P0 ;  /* 0x000000030900780c */ /* 0x000fda0000704670 */
[----:B------:R-:W-:Y:S05]  /*00b0*/  @P0 EXIT ;  /* 0x000000000000094d */ /* 0x000fea0003800000 */
[----:B------:R-:W0:Y:S01]  /*00c0*/  LDC.64 R2, c[0x0][0x388] ;  /* 0x0000e200ff027b82 */ /* 0x000e220000000a00 */
[----:B------:R-:W1:Y:S07]  /*00d0*/  LDCU.64 UR4, c[0x0][0x358] ;  /* 0x00006b00ff0477ac */ /* 0x000e6e0008000a00 */
[----:B------:R-:W2:Y:S01]  /*00e0*/  LDC.64 R6, c[0x0][0x380] ;  /* 0x0000e000ff067b82 */ /* 0x000ea20000000a00 */
[----:B0-----:R-:W-:-:S06]  /*00f0*/  IMAD.WIDE.U32 R2, R5, 0x8, R2 ;  /* 0x0000000805027825 */ /* 0x001fcc00078e0002 */
[----:B-1----:R-:W3:Y:S01]  /*0100*/  LDG.E.64 R2, desc[UR4][R2.64] ;  /* 0x0000000402027981 */ /* 0x002ee2000c1e1b00 */
[----:B--2---:R-:W-:-:S06]  /*0110*/  IMAD.WIDE.U32 R6, R5, 0x8, R6 ;  /* 0x0000000805067825 */ /* 0x004fcc00078e0006 */
[----:B------:R-:W2:Y:S01]  /*0120*/  LDG.E.64 R6, desc[UR4][R6.64] ;  /* 0x0000000406067981 */ /* 0x000ea2000c1e1b00 */
[----:B---3--:R-:W-:-:S06]  /*0130*/  IMAD.WIDE R4, R9, 0x4, R2 ;  /* 0x0000000409047825 */ /* 0x008fcc00078e0202 */
[----:B------:R-:W3:Y:S01]  /*0140*/  LDG.E R4, desc[UR4][R4.64] ;  /* 0x0000000404047981 */ /* 0x000ee2000c1e1900 */
[----:B--2---:R-:W-:Y:S01]  /*0150*/  IMAD.WIDE R8, R9, 0x4, R6 ;  /* 0x0000000409087825 */ /* 0x004fe200078e0206 */
[----:B---3--:R-:W-:-:S05]  /*0160*/  IADD3 R11, PT, PT, R4, 0xa, RZ ;  /* 0x0000000a040b7810 */ /* 0x008fca0007ffe0ff */
[----:B------:R-:W-:Y:S01]  /*0170*/  STG.E desc[UR4][R8.64], R11 ;  /* 0x0000000b08007986 */ /* 0x000fe2000c101904 */
[----:B------:R-:W-:Y:S05]  /*0180*/  EXIT ;  /* 0x000000000000794d */ /* 0x000fea0003800000 */
.L_x_0:
[----:B------:R-:W-:-:S00]  /*0190*/  BRA `(.L_x_0) ;  /* 0xfffffffc00fc7947 */ /* 0x000fc0000383ffff */
[----:B------:R-:W-:-:S00]  /*01a0*/  NOP ;  /* 0x0000000000007918 */ /* 0x000fc00000000000 */
        /* <DEDUP_REMOVED lines=13> */
.L_x_1:


//--------------------- .nv.shared.reserved.0     --------------------------
	.section	.nv.shared.reserved.0,"aw",@nobits
	.weak		__nv_reservedSMEM_offset_0_alias
	.size		__nv_reservedSMEM_offset_0_alias, 0, 64
	.other		__nv_reservedSMEM_offset_0_alias,@"STO_CUDA_RESERVED_SHARED STV_DEFAULT"
__nv_reservedSMEM_offset_0_alias:
	.zero		0
	.zero		64


//--------------------- .nv.constant0._Z9addKernelPPiS0_ --------------------------
	.section	.nv.constant0._Z9addKernelPPiS0_,"a",@progbits
	.sectionflags	@""
	.align	4
.nv.constant0._Z9addKernelPPiS0_:
	.zero		912


//--------------------- SYMBOLS --------------------------

	.type		.nv.reservedSmem.offset0,@object
	.size		.nv.reservedSmem.offset0,0x4
